	.headerflags	@"EF_CUDA_TEXMODE_UNIFIED EF_CUDA_64BIT_ADDRESS EF_CUDA_ACCELERATORS EF_CUDA_SM90 EF_CUDA_VIRTUAL_SM(EF_CUDA_SM90)"
	.elftype	@"ET_EXEC"


//--------------------- .nv.info                  --------------------------
	.section	.nv.info,"",@"SHT_CUDA_INFO"
	.align	4


	//----- nvinfo : EIATTR_REGCOUNT
	.align		4
        /*0000*/ 	.byte	0x04, 0x2f
        /*0002*/ 	.short	(.L_3 - .L_2)
	.align		4
.L_2:
        /*0004*/ 	.word	index@(triton_red_fused_add_div_sqrt_sub_var_mean_46)
        /*0008*/ 	.word	0x00000020


	//----- nvinfo : EIATTR_MIN_STACK_SIZE
	.align		4
.L_3:
        /*000c*/ 	.byte	0x04, 0x12
        /*000e*/ 	.short	(.L_5 - .L_4)
	.align		4
.L_4:
        /*0010*/ 	.word	index@(triton_red_fused_add_div_sqrt_sub_var_mean_46)
        /*0014*/ 	.word	0x00000000


	//----- nvinfo : EIATTR_FRAME_SIZE
	.align		4
.L_5:
        /*0018*/ 	.byte	0x04, 0x11
        /*001a*/ 	.short	(.L_7 - .L_6)
	.align		4
.L_6:
        /*001c*/ 	.word	index@(triton_red_fused_add_div_sqrt_sub_var_mean_46)
        /*0020*/ 	.word	0x00000000


	//----- nvinfo : EIATTR_MIN_STACK_SIZE
	.align		4
.L_7:
        /*0024*/ 	.byte	0x04, 0x12
        /*0026*/ 	.short	(.L_9 - .L_8)
	.align		4
.L_8:
        /*0028*/ 	.word	index@(triton_red_fused_add_div_sqrt_sub_var_mean_46)
        /*002c*/ 	.word	0x00000000
.L_9:


//--------------------- .nv.info.triton_red_fused_add_div_sqrt_sub_var_mean_46 --------------------------
	.section	.nv.info.triton_red_fused_add_div_sqrt_sub_var_mean_46,"",@"SHT_CUDA_INFO"
	.sectionflags	@""
	.align	4


	//----- nvinfo : EIATTR_CUDA_API_VERSION
	.align		4
        /*0000*/ 	.byte	0x04, 0x37
        /*0002*/ 	.short	(.L_11 - .L_10)
.L_10:
        /*0004*/ 	.word	0x0000007c


	//----- nvinfo : EIATTR_KPARAM_INFO
	.align		4
.L_11:
        /*0008*/ 	.byte	0x04, 0x17
        /*000a*/ 	.short	(.L_13 - .L_12)
.L_12:
        /*000c*/ 	.word	0x00000000
        /*0010*/ 	.short	0x0004
        /*0012*/ 	.short	0x001c
        /*0014*/ 	.byte	0x00, 0xf0, 0x11, 0x00


	//----- nvinfo : EIATTR_KPARAM_INFO
	.align		4
.L_13:
        /*0018*/ 	.byte	0x04, 0x17
        /*001a*/ 	.short	(.L_15 - .L_14)
.L_14:
        /*001c*/ 	.word	0x00000000
        /*0020*/ 	.short	0x0003
        /*0022*/ 	.short	0x0018
        /*0024*/ 	.byte	0x00, 0xf0, 0x11, 0x00


	//----- nvinfo : EIATTR_KPARAM_INFO
	.align		4
.L_15:
        /*0028*/ 	.byte	0x04, 0x17
        /*002a*/ 	.short	(.L_17 - .L_16)
.L_16:
        /*002c*/ 	.word	0x00000000
        /*0030*/ 	.short	0x0002
        /*0032*/ 	.short	0x0010
        /*0034*/ 	.byte	0x00, 0xf4, 0x21, 0x00


	//----- nvinfo : EIATTR_KPARAM_INFO
	.align		4
.L_17:
        /*0038*/ 	.byte	0x04, 0x17
        /*003a*/ 	.short	(.L_19 - .L_18)
.L_18:
        /*003c*/ 	.word	0x00000000
        /*0040*/ 	.short	0x0001
        /*0042*/ 	.short	0x0008
        /*0044*/ 	.byte	0x00, 0xf4, 0x21, 0x00


	//----- nvinfo : EIATTR_KPARAM_INFO
	.align		4
.L_19:
        /*0048*/ 	.byte	0x04, 0x17
        /*004a*/ 	.short	(.L_21 - .L_20)
.L_20:
        /*004c*/ 	.word	0x00000000
        /*0050*/ 	.short	0x0000
        /*0052*/ 	.short	0x0000
        /*0054*/ 	.byte	0x00, 0xf4, 0x21, 0x00


	//----- nvinfo : EIATTR_SPARSE_MMA_MASK
	.align		4
.L_21:
        /*0058*/ 	.byte	0x03, 0x50
        /*005a*/ 	.short	0x0000


	//----- nvinfo : EIATTR_MAXREG_COUNT
	.align		4
        /*005c*/ 	.byte	0x03, 0x1b
        /*005e*/ 	.short	0x0080


	//----- nvinfo : EIATTR_COOP_GROUP_MASK_REGIDS
	.align		4
        /*0060*/ 	.byte	0x04, 0x29
        /*0062*/ 	.short	(.L_23 - .L_22)


	//   ....[0]....
.L_22:
        /*0064*/ 	.word	0xffffffff


	//   ....[1]....
        /*0068*/ 	.word	0xffffffff


	//   ....[2]....
        /*006c*/ 	.word	0xffffffff


	//   ....[3]....
        /*0070*/ 	.word	0xffffffff


	//   ....[4]....
        /*0074*/ 	.word	0xffffffff


	//   ....[5]....
        /*0078*/ 	.word	0xffffffff


	//   ....[6]....
        /*007c*/ 	.word	0xffffffff


	//   ....[7]....
        /*0080*/ 	.word	0xffffffff


	//   ....[8]....
        /*0084*/ 	.word	0xffffffff


	//   ....[9]....
        /*0088*/ 	.word	0xffffffff


	//   ....[10]....
        /*008c*/ 	.word	0xffffffff


	//   ....[11]....
        /*0090*/ 	.word	0xffffffff


	//   ....[12]....
        /*0094*/ 	.word	0xffffffff


	//   ....[13]....
        /*0098*/ 	.word	0xffffffff


	//   ....[14]....
        /*009c*/ 	.word	0xffffffff


	//   ....[15]....
        /*00a0*/ 	.word	0xffffffff


	//   ....[16]....
        /*00a4*/ 	.word	0xffffffff


	//   ....[17]....
        /*00a8*/ 	.word	0xffffffff


	//   ....[18]....
        /*00ac*/ 	.word	0xffffffff


	//   ....[19]....
        /*00b0*/ 	.word	0xffffffff


	//   ....[20]....
        /*00b4*/ 	.word	0xffffffff


	//   ....[21]....
        /*00b8*/ 	.word	0xffffffff


	//----- nvinfo : EIATTR_COOP_GROUP_INSTR_OFFSETS
	.align		4
.L_23:
        /*00bc*/ 	.byte	0x04, 0x28
        /*00be*/ 	.short	(.L_25 - .L_24)


	//   ....[0]....
.L_24:
        /*00c0*/ 	.word	0x00000b10


	//   ....[1]....
        /*00c4*/ 	.word	0x00000ba0


	//   ....[2]....
        /*00c8*/ 	.word	0x00000c60


	//   ....[3]....
        /*00cc*/ 	.word	0x00000cd0


	//   ....[4]....
        /*00d0*/ 	.word	0x00000db0


	//   ....[5]....
        /*00d4*/ 	.word	0x00000df0


	//   ....[6]....
        /*00d8*/ 	.word	0x00000ec0


	//   ....[7]....
        /*00dc*/ 	.word	0x00000f30


	//   ....[8]....
        /*00e0*/ 	.word	0x00001000


	//   ....[9]....
        /*00e4*/ 	.word	0x00001050


	//   ....[10]....
        /*00e8*/ 	.word	0x000011c0


	//   ....[11]....
        /*00ec*/ 	.word	0x000011d0


	//   ....[12]....
        /*00f0*/ 	.word	0x000011e0


	//   ....[13]....
        /*00f4*/ 	.word	0x00001220


	//   ....[14]....
        /*00f8*/ 	.word	0x00001330


	//   ....[15]....
        /*00fc*/ 	.word	0x000013b0


	//   ....[16]....
        /*0100*/ 	.word	0x000013d0


	//   ....[17]....
        /*0104*/ 	.word	0x000014a0


	//   ....[18]....
        /*0108*/ 	.word	0x000014e0


	//   ....[19]....
        /*010c*/ 	.word	0x00001530


	//   ....[20]....
        /*0110*/ 	.word	0x00001600


	//   ....[21]....
        /*0114*/ 	.word	0x00001650


	//----- nvinfo : EIATTR_EXIT_INSTR_OFFSETS
	.align		4
.L_25:
        /*0118*/ 	.byte	0x04, 0x1c
        /*011a*/ 	.short	(.L_27 - .L_26)


	//   ....[0]....
.L_26:
        /*011c*/ 	.word	0x00001ab0


	//----- nvinfo : EIATTR_REQNTID
	.align		4
.L_27:
        /*0120*/ 	.byte	0x04, 0x10
        /*0122*/ 	.short	(.L_29 - .L_28)
.L_28:
        /*0124*/ 	.word	0x00000200
        /*0128*/ 	.word	0x00000001
        /*012c*/ 	.word	0x00000001


	//----- nvinfo : EIATTR_CBANK_PARAM_SIZE
	.align		4
.L_29:
        /*0130*/ 	.byte	0x03, 0x19
        /*0132*/ 	.short	0x0020


	//----- nvinfo : EIATTR_PARAM_CBANK
	.align		4
        /*0134*/ 	.byte	0x04, 0x0a
        /*0136*/ 	.short	(.L_31 - .L_30)
	.align		4
.L_30:
        /*0138*/ 	.word	index@(.nv.constant0.triton_red_fused_add_div_sqrt_sub_var_mean_46)
        /*013c*/ 	.short	0x0210
        /*013e*/ 	.short	0x0020


	//----- nvinfo : EIATTR_SW_WAR
	.align		4
.L_31:
        /*0140*/ 	.byte	0x04, 0x36
        /*0142*/ 	.short	(.L_33 - .L_32)
.L_32:
        /*0144*/ 	.word	0x00000008
.L_33:


//--------------------- .nv.callgraph             --------------------------
	.section	.nv.callgraph,"",@"SHT_CUDA_CALLGRAPH"
	.align	4
	.sectionentsize	8
	.align		4
        /*0000*/ 	.word	0x00000000
	.align		4
        /*0004*/ 	.word	0xffffffff
	.align		4
        /*0008*/ 	.word	0x00000000
	.align		4
        /*000c*/ 	.word	0xfffffffe
	.align		4
        /*0010*/ 	.word	0x00000000
	.align		4
        /*0014*/ 	.word	0xfffffffd
	.align		4
        /*0018*/ 	.word	0x00000000
	.align		4
        /*001c*/ 	.word	0xfffffffc


//--------------------- .nv.constant4             --------------------------
	.section	.nv.constant4,"a",@progbits
	.align	8
	.align		8
.nv.constant4:
        /*0000*/ 	.dword	_$_str
	.align		8
        /*0008*/ 	.dword	_$_str_$_2


//--------------------- .text.triton_red_fused_add_div_sqrt_sub_var_mean_46 --------------------------
	.section	.text.triton_red_fused_add_div_sqrt_sub_var_mean_46,"ax",@progbits
	.sectionflags	@"SHF_BARRIERS=1"
	.align	128
        .global         triton_red_fused_add_div_sqrt_sub_var_mean_46
        .type           triton_red_fused_add_div_sqrt_sub_var_mean_46,@function
        .size           triton_red_fused_add_div_sqrt_sub_var_mean_46,(.L_x_3 - triton_red_fused_add_div_sqrt_sub_var_mean_46)
        .other          triton_red_fused_add_div_sqrt_sub_var_mean_46,@"STO_CUDA_ENTRY STV_DEFAULT"
triton_red_fused_add_div_sqrt_sub_var_mean_46:
.text.triton_red_fused_add_div_sqrt_sub_var_mean_46:
[----:B------:R-:W0:Y:S02]  /*0000*/  LDC R1, c[0x0][0x28] ;  /* 0x00000a00ff017b82 */ /* 0x000e240000000800 */
[----:B------:R-:W1:Y:S01]  /*0010*/  S2R R0, SR_TID.X ;  /* 0x0000000000007919 */ /* 0x000e620000002100 */
[----:B------:R-:W2:Y:S01]  /*0020*/  LDC.64 R2, c[0x0][0x218] ;  /* 0x00008600ff027b82 */ /* 0x000ea20000000a00 */
[----:B------:R-:W-:Y:S01]  /*0030*/  CS2R R6, SRZ ;  /* 0x0000000000067805 */ /* 0x000fe2000001ff00 */
[----:B------:R-:W-:Y:S01]  /*0040*/  ULDC.64 UR6, c[0x0][0x208] ;  /* 0x0000820000067ab9 */ /* 0x000fe20000000a00 */
[----:B------:R-:W3:Y:S01]  /*0050*/  S2R R8, SR_CTAID.X ;  /* 0x0000000000087919 */ /* 0x000ee20000002500 */
[----:B-1----:R-:W-:-:S04]  /*0060*/  SHF.L.U32 R0, R0, 0x2, RZ ;  /* 0x0000000200007819 */ /* 0x002fc800000006ff */
[----:B------:R-:W-:Y:S02]  /*0070*/  LOP3.LUT R5, R0, 0x7fc, RZ, 0xc0, !PT ;  /* 0x000007fc00057812 */ /* 0x000fe400078ec0ff */
[----:B---3--:R-:W-:-:S03]  /*0080*/  ISETP.GE.AND P1, PT, R8, 0x800, PT ;  /* 0x000008000800780c */ /* 0x008fc60003f26270 */
[----:B------:R-:W-:Y:S01]  /*0090*/  IMAD R0, R8, 0x4800, R5 ;  /* 0x0000480008007824 */ /* 0x000fe200078e0205 */
[----:B------:R-:W-:-:S03]  /*00a0*/  CS2R R4, SRZ ;  /* 0x0000000000047805 */ /* 0x000fc6000001ff00 */
[----:B--2---:R-:W-:-:S06]  /*00b0*/  IMAD.WIDE R2, R0, 0x4, R2 ;  /* 0x0000000400027825 */ /* 0x004fcc00078e0202 */
[----:B------:R-:W2:Y:S01]  /*00c0*/  @!P1 LDG.E.EL.128 R4, desc[UR6][R2.64] ;  /* 0x0000000602049981 */ /* 0x000ea2000c2e1d00 */
[----:B------:R-:W-:Y:S01]  /*00d0*/  ISETP.LT.AND P0, PT, R8, 0x800, PT ;  /* 0x000008000800780c */ /* 0x000fe20003f01270 */
[----:B------:R-:W-:Y:S01]  /*00e0*/  HFMA2.MMA R9, -RZ, RZ, 0, 0 ;  /* 0x00000000ff097435 */ /* 0x000fe200000001ff */
[----:B------:R-:W-:Y:S01]  /*00f0*/  MOV R24, RZ ;  /* 0x000000ff00187202 */ /* 0x000fe20000000f00 */
[----:B------:R-:W-:Y:S01]  /*0100*/  HFMA2.MMA R22, -RZ, RZ, 0, 0 ;  /* 0x00000000ff167435 */ /* 0x000fe200000001ff */
[----:B------:R-:W-:Y:S02]  /*0110*/  SEL R10, RZ, 0x3f800000, !P0 ;  /* 0x3f800000ff0a7807 */ /* 0x000fe40004000000 */
[----:B------:R-:W-:Y:S02]  /*0120*/  CS2R R12, SRZ ;  /* 0x00000000000c7805 */ /* 0x000fe4000001ff00 */
[----:B------:R-:W-:Y:S02]  /*0130*/  MOV R14, RZ ;  /* 0x000000ff000e7202 */ /* 0x000fe40000000f00 */
[----:B------:R-:W-:-:S02]  /*0140*/  MOV R15, R10 ;  /* 0x0000000a000f7202 */ /* 0x000fc40000000f00 */
[----:B------:R-:W-:Y:S02]  /*0150*/  MOV R11, R10 ;  /* 0x0000000a000b7202 */ /* 0x000fe40000000f00 */
[----:B------:R-:W-:Y:S02]  /*0160*/  MOV R18, R10 ;  /* 0x0000000a00127202 */ /* 0x000fe40000000f00 */
[----:B------:R-:W-:Y:S02]  /*0170*/  IADD3 R21, R0, 0x800, RZ ;  /* 0x0000080000157810 */ /* 0x000fe40007ffe0ff */
[----:B--2---:R-:W-:Y:S02]  /*0180*/  SEL R4, R4, RZ, !P1 ;  /* 0x000000ff04047207 */ /* 0x004fe40004800000 */
[----:B------:R-:W-:Y:S02]  /*0190*/  SEL R5, R5, RZ, !P1 ;  /* 0x000000ff05057207 */ /* 0x000fe40004800000 */
[----:B------:R-:W-:-:S02]  /*01a0*/  SEL R6, R6, RZ, !P1 ;  /* 0x000000ff06067207 */ /* 0x000fc40004800000 */
[----:B------:R-:W-:Y:S02]  /*01b0*/  SEL R7, R7, RZ, !P1 ;  /* 0x000000ff07077207 */ /* 0x000fe40004800000 */
[----:B------:R-:W-:Y:S02]  /*01c0*/  FSEL R20, R6, RZ, !P1 ;  /* 0x000000ff06147208 */ /* 0x000fe40004800000 */
[----:B------:R-:W-:Y:S02]  /*01d0*/  FSEL R19, R7, RZ, !P1 ;  /* 0x000000ff07137208 */ /* 0x000fe40004800000 */
[----:B------:R-:W-:Y:S02]  /*01e0*/  FSEL R17, R5, RZ, !P1 ;  /* 0x000000ff05117208 */ /* 0x000fe40004800000 */
[----:B------:R-:W-:-:S07]  /*01f0*/  FSEL R16, R4, RZ, !P1 ;  /* 0x000000ff04107208 */ /* 0x000fce0004800000 */
.L_x_0:
[----:B------:R-:W1:Y:S01]  /*0200*/  LDC.64 R2, c[0x0][0x218] ;  /* 0x00008600ff027b82 */ /* 0x000e620000000a00 */
[----:B------:R-:W-:Y:S02]  /*0210*/  IADD3 R7, R21, R24, RZ ;  /* 0x0000001815077210 */ /* 0x000fe40007ffe0ff */
[----:B------:R-:W-:-:S03]  /*0220*/  CS2R R4, SRZ ;  /* 0x0000000000047805 */ /* 0x000fc6000001ff00 */
[----:B-1----:R-:W-:Y:S01]  /*0230*/  IMAD.WIDE R2, R7, 0x4, R2 ;  /* 0x0000000407027825 */ /* 0x002fe200078e0202 */
[----:B------:R-:W-:-:S06]  /*0240*/  CS2R R6, SRZ ;  /* 0x0000000000067805 */ /* 0x000fcc000001ff00 */
[----:B------:R-:W2:Y:S01]  /*0250*/  @!P1 LDG.E.EL.128 R4, desc[UR6][R2.64] ;  /* 0x0000000602049981 */ /* 0x000ea2000c2e1d00 */
[----:B------:R-:W-:Y:S01]  /*0260*/  FADD R23, R10, 1 ;  /* 0x3f8000000a177421 */ /* 0x000fe20000000000 */
[----:B------:R-:W-:-:S03]  /*0270*/  FADD R28, R15, 1 ;  /* 0x3f8000000f1c7421 */ /* 0x000fc60000000000 */
[C---:B------:R-:W-:Y:S01]  /*0280*/  FMUL R26, R23.reuse, 0.25 ;  /* 0x3e800000171a7820 */ /* 0x040fe20000400000 */
[C---:B------:R-:W-:Y:S02]  /*0290*/  FSETP.GEU.AND P2, PT, |R23|.reuse, 1.175494350822287508e-38, PT ;  /* 0x008000001700780b */ /* 0x040fe40003f4e200 */
[C---:B------:R-:W-:Y:S02]  /*02a0*/  FSETP.GT.AND P0, PT, |R23|.reuse, 8.50705917302346158658e+37, PT ;  /* 0x7e8000001700780b */ /* 0x040fe40003f04200 */
[----:B------:R-:W-:Y:S02]  /*02b0*/  FSEL R10, R23, R10, !P1 ;  /* 0x0000000a170a7208 */ /* 0x000fe40004800000 */
[----:B------:R-:W-:Y:S01]  /*02c0*/  FSEL R25, R26, R23, P0 ;  /* 0x000000171a197208 */ /* 0x000fe20000000000 */
[C---:B------:R-:W-:Y:S01]  /*02d0*/  FMUL R23, R28.reuse, 0.25 ;  /* 0x3e8000001c177820 */ /* 0x040fe20000400000 */
[C---:B------:R-:W-:Y:S02]  /*02e0*/  FSETP.GEU.AND P3, PT, |R28|.reuse, 1.175494350822287508e-38, PT ;  /* 0x008000001c00780b */ /* 0x040fe40003f6e200 */
[----:B------:R-:W-:-:S03]  /*02f0*/  FSEL R15, R28, R15, !P1 ;  /* 0x0000000f1c0f7208 */ /* 0x000fc60004800000 */
[----:B------:R-:W-:-:S06]  /*0300*/  @!P2 FMUL R25, R25, 16777216 ;  /* 0x4b8000001919a820 */ /* 0x000fcc0000400000 */
[----:B------:R-:W1:Y:S01]  /*0310*/  MUFU.RCP R25, R25 ;  /* 0x0000001900197308 */ /* 0x000e620000001000 */
[----:B--2---:R-:W-:Y:S02]  /*0320*/  SEL R4, R4, RZ, !P1 ;  /* 0x000000ff04047207 */ /* 0x004fe40004800000 */
[----:B------:R-:W-:-:S03]  /*0330*/  SEL R2, R5, RZ, !P1 ;  /* 0x000000ff05027207 */ /* 0x000fc60004800000 */
[----:B------:R-:W-:Y:S02]  /*0340*/  FADD R26, R4, -R16 ;  /* 0x80000010041a7221 */ /* 0x000fe40000000000 */
[----:B------:R-:W-:Y:S02]  /*0350*/  FADD R5, R2, -R17 ;  /* 0x8000001102057221 */ /* 0x000fe40000000000 */
[----:B------:R-:W-:-:S05]  /*0360*/  FMUL R27, R26, 0.25 ;  /* 0x3e8000001a1b7820 */ /* 0x000fca0000400000 */
[----:B------:R-:W-:Y:S02]  /*0370*/  FSEL R3, R27, R26, P0 ;  /* 0x0000001a1b037208 */ /* 0x000fe40000000000 */
[----:B------:R-:W-:-:S03]  /*0380*/  FSETP.GT.AND P0, PT, |R28|, 8.50705917302346158658e+37, PT ;  /* 0x7e8000001c00780b */ /* 0x000fc60003f04200 */
[----:B------:R-:W-:-:S04]  /*0390*/  @!P2 FMUL R3, R3, 16777216 ;  /* 0x4b8000000303a820 */ /* 0x000fc80000400000 */
[----:B-1----:R-:W-:Y:S01]  /*03a0*/  FFMA R3, R25, R3, R16 ;  /* 0x0000000319037223 */ /* 0x002fe20000000010 */
[----:B------:R-:W-:Y:S01]  /*03b0*/  FSEL R25, R23, R28, P0 ;  /* 0x0000001c17197208 */ /* 0x000fe20000000000 */
[----:B------:R-:W-:Y:S02]  /*03c0*/  FMUL R28, R5, 0.25 ;  /* 0x3e800000051c7820 */ /* 0x000fe40000400000 */
[----:B------:R-:W-:Y:S01]  /*03d0*/  FADD R4, R4, -R3 ;  /* 0x8000000304047221 */ /* 0x000fe20000000000 */
[----:B------:R-:W-:Y:S01]  /*03e0*/  FSEL R16, R3, R16, !P1 ;  /* 0x0000001003107208 */ /* 0x000fe20004800000 */
[----:B------:R-:W-:Y:S01]  /*03f0*/  @!P3 FMUL R25, R25, 16777216 ;  /* 0x4b8000001919b820 */ /* 0x000fe20000400000 */
[----:B------:R-:W-:Y:S01]  /*0400*/  FSEL R28, R28, R5, P0 ;  /* 0x000000051c1c7208 */ /* 0x000fe20000000000 */
[----:B------:R-:W-:Y:S01]  /*0410*/  @!P1 FFMA R9, R26, R4, R9 ;  /* 0x000000041a099223 */ /* 0x000fe20000000009 */
[----:B------:R-:W-:Y:S01]  /*0420*/  FADD R4, R11, 1 ;  /* 0x3f8000000b047421 */ /* 0x000fe20000000000 */
[----:B------:R-:W1:Y:S02]  /*0430*/  MUFU.RCP R26, R25 ;  /* 0x00000019001a7308 */ /* 0x000e640000001000 */
[----:B------:R-:W-:Y:S01]  /*0440*/  @!P3 FMUL R28, R28, 16777216 ;  /* 0x4b8000001c1cb820 */ /* 0x000fe20000400000 */
[C---:B------:R-:W-:Y:S01]  /*0450*/  FMUL R23, R4.reuse, 0.25 ;  /* 0x3e80000004177820 */ /* 0x040fe20000400000 */
[----:B------:R-:W-:-:S02]  /*0460*/  FSETP.GEU.AND P4, PT, |R4|, 1.175494350822287508e-38, PT ;  /* 0x008000000400780b */ /* 0x000fc40003f8e200 */
[C---:B------:R-:W-:Y:S02]  /*0470*/  FSETP.GT.AND P2, PT, |R4|.reuse, 8.50705917302346158658e+37, PT ;  /* 0x7e8000000400780b */ /* 0x040fe40003f44200 */
[----:B------:R-:W-:Y:S02]  /*0480*/  FSEL R11, R4, R11, !P1 ;  /* 0x0000000b040b7208 */ /* 0x000fe40004800000 */
[----:B------:R-:W-:Y:S02]  /*0490*/  FSEL R29, R23, R4, P2 ;  /* 0x00000004171d7208 */ /* 0x000fe40001000000 */
[----:B------:R-:W-:Y:S01]  /*04a0*/  SEL R23, R6, RZ, !P1 ;  /* 0x000000ff06177207 */ /* 0x000fe20004800000 */
[----:B-1----:R-:W-:-:S04]  /*04b0*/  FFMA R6, R26, R28, R17 ;  /* 0x0000001c1a067223 */ /* 0x002fc80000000011 */
[----:B------:R-:W-:Y:S01]  /*04c0*/  @!P4 FMUL R29, R29, 16777216 ;  /* 0x4b8000001d1dc820 */ /* 0x000fe20000400000 */
[----:B------:R-:W-:Y:S01]  /*04d0*/  FADD R4, R23, -R20 ;  /* 0x8000001417047221 */ /* 0x000fe20000000000 */
[----:B------:R-:W-:Y:S01]  /*04e0*/  FADD R2, R2, -R6 ;  /* 0x8000000602027221 */ /* 0x000fe20000000000 */
[----:B------:R-:W-:Y:S01]  /*04f0*/  FSEL R17, R6, R17, !P1 ;  /* 0x0000001106117208 */ /* 0x000fe20004800000 */
[----:B------:R-:W1:Y:S01]  /*0500*/  MUFU.RCP R25, R29 ;  /* 0x0000001d00197308 */ /* 0x000e620000001000 */
[----:B------:R-:W-:Y:S01]  /*0510*/  FMUL R27, R4, 0.25 ;  /* 0x3e800000041b7820 */ /* 0x000fe20000400000 */
[----:B------:R-:W-:-:S04]  /*0520*/  @!P1 FFMA R12, R5, R2, R12 ;  /* 0x00000002050c9223 */ /* 0x000fc8000000000c */
[----:B------:R-:W-:-:S05]  /*0530*/  FSEL R27, R27, R4, P2 ;  /* 0x000000041b1b7208 */ /* 0x000fca0001000000 */
[----:B------:R-:W-:-:S04]  /*0540*/  @!P4 FMUL R27, R27, 16777216 ;  /* 0x4b8000001b1bc820 */ /* 0x000fc80000400000 */
[----:B-1----:R-:W-:Y:S01]  /*0550*/  FFMA R25, R25, R27, R20 ;  /* 0x0000001b19197223 */ /* 0x002fe20000000014 */
[----:B------:R-:W-:-:S03]  /*0560*/  FADD R27, R18, 1 ;  /* 0x3f800000121b7421 */ /* 0x000fc60000000000 */
[----:B------:R-:W-:Y:S01]  /*0570*/  FADD R23, R23, -R25 ;  /* 0x8000001917177221 */ /* 0x000fe20000000000 */
[C---:B------:R-:W-:Y:S01]  /*0580*/  FMUL R26, R27.reuse, 0.25 ;  /* 0x3e8000001b1a7820 */ /* 0x040fe20000400000 */
[C---:B------:R-:W-:Y:S02]  /*0590*/  FSETP.GT.AND P0, PT, |R27|.reuse, 8.50705917302346158658e+37, PT ;  /* 0x7e8000001b00780b */ /* 0x040fe40003f04200 */
[C---:B------:R-:W-:Y:S01]  /*05a0*/  FSETP.GEU.AND P2, PT, |R27|.reuse, 1.175494350822287508e-38, PT ;  /* 0x008000001b00780b */ /* 0x040fe20003f4e200 */
[----:B------:R-:W-:Y:S01]  /*05b0*/  @!P1 FFMA R13, R4, R23, R13 ;  /* 0x00000017040d9223 */ /* 0x000fe2000000000d */
[----:B------:R-:W-:Y:S02]  /*05c0*/  FSEL R18, R27, R18, !P1 ;  /* 0x000000121b127208 */ /* 0x000fe40004800000 */
[----:B------:R-:W-:Y:S02]  /*05d0*/  FSEL R27, R26, R27, P0 ;  /* 0x0000001b1a1b7208 */ /* 0x000fe40000000000 */
[----:B------:R-:W-:-:S02]  /*05e0*/  SEL R26, R7, RZ, !P1 ;  /* 0x000000ff071a7207 */ /* 0x000fc40004800000 */
[----:B------:R-:W-:-:S03]  /*05f0*/  FSEL R20, R25, R20, !P1 ;  /* 0x0000001419147208 */ /* 0x000fc60004800000 */
[----:B------:R-:W-:Y:S02]  /*0600*/  FADD R3, R26, -R19 ;  /* 0x800000131a037221 */ /* 0x000fe40000000000 */
[----:B------:R-:W-:Y:S02]  /*0610*/  @!P2 FMUL R27, R27, 16777216 ;  /* 0x4b8000001b1ba820 */ /* 0x000fe40000400000 */
[----:B------:R-:W-:Y:S02]  /*0620*/  FMUL R28, R3, 0.25 ;  /* 0x3e800000031c7820 */ /* 0x000fe40000400000 */
[----:B------:R-:W1:Y:S03]  /*0630*/  MUFU.RCP R6, R27 ;  /* 0x0000001b00067308 */ /* 0x000e660000001000 */
[----:B------:R-:W-:Y:S02]  /*0640*/  FSEL R28, R28, R3, P0 ;  /* 0x000000031c1c7208 */ /* 0x000fe40000000000 */
[----:B------:R-:W-:-:S03]  /*0650*/  IADD3 R24, P0, R24, 0x800, RZ ;  /* 0x0000080018187810 */ /* 0x000fc60007f1e0ff */
[----:B------:R-:W-:Y:S01]  /*0660*/  @!P2 FMUL R28, R28, 16777216 ;  /* 0x4b8000001c1ca820 */ /* 0x000fe20000400000 */
[----:B------:R-:W-:Y:S02]  /*0670*/  IADD3.X R22, RZ, R22, RZ, P0, !PT ;  /* 0x00000016ff167210 */ /* 0x000fe400007fe4ff */
[----:B------:R-:W-:-:S04]  /*0680*/  ISETP.GE.U32.AND P0, PT, R24, 0x4000, PT ;  /* 0x000040001800780c */ /* 0x000fc80003f06070 */
[----:B------:R-:W-:Y:S01]  /*0690*/  ISETP.GE.U32.AND.EX P0, PT, R22, RZ, PT, P0 ;  /* 0x000000ff1600720c */ /* 0x000fe20003f06100 */
[----:B-1----:R-:W-:-:S04]  /*06a0*/  FFMA R6, R6, R28, R19 ;  /* 0x0000001c06067223 */ /* 0x002fc80000000013 */
[----:B------:R-:W-:Y:S01]  /*06b0*/  FADD R26, R26, -R6 ;  /* 0x800000061a1a7221 */ /* 0x000fe20000000000 */
[----:B------:R-:W-:-:S03]  /*06c0*/  FSEL R19, R6, R19, !P1 ;  /* 0x0000001306137208 */ /* 0x000fc60004800000 */
[----:B------:R-:W-:-:S04]  /*06d0*/  @!P1 FFMA R14, R3, R26, R14 ;  /* 0x0000001a030e9223 */ /* 0x000fc8000000000e */
[----:B------:R-:W-:Y:S05]  /*06e0*/  @!P0 BRA `(.L_x_0) ;  /* 0xfffffff800c48947 */ /* 0x000fea000383ffff */
[----:B------:R-:W-:Y:S01]  /*06f0*/  FADD R6, R10, R15 ;  /* 0x0000000f0a067221 */ /* 0x000fe20000000000 */
[----:B------:R-:W-:Y:S01]  /*0700*/  FMUL R22, R15, 0.25 ;  /* 0x3e8000000f167820 */ /* 0x000fe20000400000 */
[----:B------:R-:W-:Y:S01]  /*0710*/  FMUL R26, R11, 0.25 ;  /* 0x3e8000000b1a7820 */ /* 0x000fe20000400000 */
[----:B------:R-:W-:Y:S01]  /*0720*/  FADD R9, R9, R12 ;  /* 0x0000000c09097221 */ /* 0x000fe20000000000 */
[C---:B------:R-:W-:Y:S01]  /*0730*/  FMUL R21, R6.reuse, 0.25 ;  /* 0x3e80000006157820 */ /* 0x040fe20000400000 */
[C---:B------:R-:W-:Y:S01]  /*0740*/  FSETP.GEU.AND P0, PT, |R6|.reuse, 1.175494350822287508e-38, PT ;  /* 0x008000000600780b */ /* 0x040fe20003f0e200 */
[----:B------:R-:W-:Y:S01]  /*0750*/  FADD R7, R11, R6 ;  /* 0x000000060b077221 */ /* 0x000fe20000000000 */
[----:B------:R-:W-:Y:S01]  /*0760*/  FSETP.GT.AND P5, PT, |R6|, 8.50705917302346158658e+37, PT ;  /* 0x7e8000000600780b */ /* 0x000fe20003fa4200 */
[----:B------:R-:W-:Y:S01]  /*0770*/  FADD R17, R17, -R16 ;  /* 0x8000001011117221 */ /* 0x000fe20000000000 */
[C---:B------:R-:W-:Y:S01]  /*0780*/  FMUL R29, R18.reuse, 0.25 ;  /* 0x3e800000121d7820 */ /* 0x040fe20000400000 */
[----:B------:R-:W-:Y:S01]  /*0790*/  FADD R2, R18, R7 ;  /* 0x0000000712027221 */ /* 0x000fe20000000000 */
[----:B------:R-:W-:Y:S01]  /*07a0*/  FSEL R21, R21, R6, P5 ;  /* 0x0000000615157208 */ /* 0x000fe20002800000 */
[C---:B------:R-:W-:Y:S01]  /*07b0*/  FMUL R24, R7.reuse, 0.25 ;  /* 0x3e80000007187820 */ /* 0x040fe20000400000 */
[----:B------:R-:W-:Y:S01]  /*07c0*/  FSETP.GEU.AND P3, PT, |R7|, 1.175494350822287508e-38, PT ;  /* 0x008000000700780b */ /* 0x000fe20003f6e200 */
[----:B------:R-:W-:Y:S01]  /*07d0*/  FMUL R25, R17, R17 ;  /* 0x0000001111197220 */ /* 0x000fe20000400000 */
[----:B------:R-:W-:Y:S01]  /*07e0*/  FSETP.GT.AND P2, PT, |R7|, 8.50705917302346158658e+37, PT ;  /* 0x7e8000000700780b */ /* 0x000fe20003f44200 */
[----:B------:R-:W1:Y:S01]  /*07f0*/  S2UR UR5, SR_CgaCtaId ;  /* 0x00000000000579c3 */ /* 0x000e620000008800 */
[----:B------:R-:W-:Y:S01]  /*0800*/  FSETP.GEU.AND P4, PT, |R2|, 1.175494350822287508e-38, PT ;  /* 0x008000000200780b */ /* 0x000fe20003f8e200 */
[----:B------:R-:W-:Y:S01]  /*0810*/  @!P0 FMUL R21, R21, 16777216 ;  /* 0x4b80000015158820 */ /* 0x000fe20000400000 */
[----:B------:R-:W-:Y:S01]  /*0820*/  FSEL R22, R22, R15, P5 ;  /* 0x0000000f16167208 */ /* 0x000fe20002800000 */
[----:B------:R-:W-:Y:S01]  /*0830*/  FMUL R15, R2, 0.25 ;  /* 0x3e800000020f7820 */ /* 0x000fe20000400000 */
[----:B------:R-:W-:Y:S01]  /*0840*/  FSEL R24, R24, R7, P2 ;  /* 0x0000000718187208 */ /* 0x000fe20001000000 */
[----:B------:R-:W-:Y:S01]  /*0850*/  FMUL R25, R10, R25 ;  /* 0x000000190a197220 */ /* 0x000fe20000400000 */
[----:B------:R-:W-:Y:S01]  /*0860*/  FSETP.GT.AND P5, PT, |R2|, 8.50705917302346158658e+37, PT ;  /* 0x7e8000000200780b */ /* 0x000fe20003fa4200 */
[----:B------:R-:W2:Y:S01]  /*0870*/  MUFU.RCP R21, R21 ;  /* 0x0000001500157308 */ /* 0x000ea20000001000 */
[----:B------:R-:W-:Y:S01]  /*0880*/  @!P0 FMUL R22, R22, 16777216 ;  /* 0x4b80000016168820 */ /* 0x000fe20000400000 */
[----:B------:R-:W-:Y:S01]  /*0890*/  @!P3 FMUL R24, R24, 16777216 ;  /* 0x4b8000001818b820 */ /* 0x000fe20000400000 */
[----:B------:R-:W-:Y:S01]  /*08a0*/  FSEL R27, R15, R2, P5 ;  /* 0x000000020f1b7208 */ /* 0x000fe20002800000 */
[----:B------:R-:W-:Y:S01]  /*08b0*/  UMOV UR4, 0x400 ;  /* 0x0000040000047882 */ /* 0x000fe20000000000 */
[----:B------:R-:W-:-:S02]  /*08c0*/  FSEL R23, R26, R11, P2 ;  /* 0x0000000b1a177208 */ /* 0x000fc40001000000 */
[----:B------:R-:W-:Y:S01]  /*08d0*/  FSETP.NEU.AND P0, PT, R6, RZ, PT ;  /* 0x000000ff0600720b */ /* 0x000fe20003f0d000 */
[----:B------:R-:W3:Y:S01]  /*08e0*/  MUFU.RCP R12, R24 ;  /* 0x00000018000c7308 */ /* 0x000ee20000001000 */
[----:B------:R-:W-:Y:S01]  /*08f0*/  @!P4 FMUL R27, R27, 16777216 ;  /* 0x4b8000001b1bc820 */ /* 0x000fe20000400000 */
[----:B------:R-:W-:Y:S01]  /*0900*/  FSEL R18, R29, R18, P5 ;  /* 0x000000121d127208 */ /* 0x000fe20002800000 */
[----:B------:R-:W-:Y:S01]  /*0910*/  @!P3 FMUL R23, R23, 16777216 ;  /* 0x4b8000001717b820 */ /* 0x000fe20000400000 */
[----:B------:R-:W-:Y:S01]  /*0920*/  FSETP.NEU.AND P2, PT, R2, RZ, PT ;  /* 0x000000ff0200720b */ /* 0x000fe20003f4d000 */
[----:B--2---:R-:W-:-:S03]  /*0930*/  FMUL R21, R21, R22 ;  /* 0x0000001615157220 */ /* 0x004fc60000400000 */
[----:B------:R-:W2:Y:S01]  /*0940*/  MUFU.RCP R11, R27 ;  /* 0x0000001b000b7308 */ /* 0x000ea20000001000 */
[----:B------:R-:W-:Y:S01]  /*0950*/  @!P4 FMUL R18, R18, 16777216 ;  /* 0x4b8000001212c820 */ /* 0x000fe20000400000 */
[----:B-1----:R-:W-:Y:S01]  /*0960*/  UPRMT UR4, UR5, 0x654, UR4 ;  /* 0x0000065405047896 */ /* 0x002fe20008000004 */
[----:B------:R-:W-:Y:S02]  /*0970*/  FSEL R22, R21, RZ, P0 ;  /* 0x000000ff15167208 */ /* 0x000fe40000000000 */
[----:B------:R-:W-:Y:S01]  /*0980*/  FSETP.NEU.AND P0, PT, R7, RZ, PT ;  /* 0x000000ff0700720b */ /* 0x000fe20003f0d000 */
[----:B---3--:R-:W-:Y:S02]  /*0990*/  FMUL R12, R12, R23 ;  /* 0x000000170c0c7220 */ /* 0x008fe40000400000 */
[----:B------:R-:W-:Y:S01]  /*09a0*/  FFMA R17, R17, R22, R16 ;  /* 0x0000001611117223 */ /* 0x000fe20000000010 */
[----:B------:R-:W-:Y:S01]  /*09b0*/  FFMA R22, R22, R25, R9 ;  /* 0x0000001916167223 */ /* 0x000fe20000000009 */
[----:B------:R-:W-:Y:S01]  /*09c0*/  FADD R9, R2, R2 ;  /* 0x0000000202097221 */ /* 0x000fe20000000000 */
[----:B------:R-:W-:Y:S01]  /*09d0*/  FSEL R12, R12, RZ, P0 ;  /* 0x000000ff0c0c7208 */ /* 0x000fe20000000000 */
[--C-:B------:R-:W-:Y:S01]  /*09e0*/  FADD R20, R20, -R17.reuse ;  /* 0x8000001114147221 */ /* 0x100fe20000000000 */
[----:B------:R-:W-:Y:S01]  /*09f0*/  FADD R13, R13, R22 ;  /* 0x000000160d0d7221 */ /* 0x000fe20000000000 */
[----:B--2---:R-:W-:Y:S01]  /*0a00*/  FMUL R18, R11, R18 ;  /* 0x000000120b127220 */ /* 0x004fe20000400000 */
[C---:B------:R-:W-:Y:S01]  /*0a10*/  FSETP.GEU.AND P3, PT, |R9|.reuse, 1.175494350822287508e-38, PT ;  /* 0x008000000900780b */ /* 0x040fe20003f6e200 */
[C---:B------:R-:W-:Y:S01]  /*0a20*/  FMUL R11, R20.reuse, R20 ;  /* 0x00000014140b7220 */ /* 0x040fe20000400000 */
[----:B------:R-:W-:Y:S01]  /*0a30*/  FFMA R10, R20, R12, R17 ;  /* 0x0000000c140a7223 */ /* 0x000fe20000000011 */
[----:B------:R-:W-:-:S02]  /*0a40*/  FSETP.GT.AND P0, PT, |R9|, 8.50705917302346158658e+37, PT ;  /* 0x7e8000000900780b */ /* 0x000fc40003f04200 */
[----:B------:R-:W-:Y:S01]  /*0a50*/  FMUL R11, R6, R11 ;  /* 0x0000000b060b7220 */ /* 0x000fe20000400000 */
[----:B------:R-:W-:Y:S01]  /*0a60*/  FMUL R6, R9, 0.25 ;  /* 0x3e80000009067820 */ /* 0x000fe20000400000 */
[----:B------:R-:W-:Y:S01]  /*0a70*/  FSEL R18, R18, RZ, P2 ;  /* 0x000000ff12127208 */ /* 0x000fe20001000000 */
[--C-:B------:R-:W-:Y:S01]  /*0a80*/  FADD R19, R19, -R10.reuse ;  /* 0x8000000a13137221 */ /* 0x100fe20000000000 */
[----:B------:R-:W-:Y:S01]  /*0a90*/  FFMA R11, R12, R11, R13 ;  /* 0x0000000b0c0b7223 */ /* 0x000fe2000000000d */
[----:B------:R-:W-:Y:S02]  /*0aa0*/  FSEL R15, R15, R2, P0 ;  /* 0x000000020f0f7208 */ /* 0x000fe40000000000 */
[----:B------:R-:W-:Y:S01]  /*0ab0*/  FSEL R16, R6, R9, P0 ;  /* 0x0000000906107208 */ /* 0x000fe20000000000 */
[C---:B------:R-:W-:Y:S01]  /*0ac0*/  FFMA R10, R19.reuse, R18, R10 ;  /* 0x00000012130a7223 */ /* 0x040fe2000000000a */
[----:B------:R-:W-:Y:S01]  /*0ad0*/  FMUL R12, R19, R19 ;  /* 0x00000013130c7220 */ /* 0x000fe20000400000 */
[----:B------:R-:W-:Y:S01]  /*0ae0*/  FADD R11, R14, R11 ;  /* 0x0000000b0e0b7221 */ /* 0x000fe20000000000 */
[----:B------:R-:W-:Y:S01]  /*0af0*/  @!P3 FMUL R15, R15, 16777216 ;  /* 0x4b8000000f0fb820 */ /* 0x000fe20000400000 */
[----:B------:R-:W-:Y:S01]  /*0b00*/  @!P3 FMUL R16, R16, 16777216 ;  /* 0x4b8000001010b820 */ /* 0x000fe20000400000 */
[----:B------:R-:W1:Y:S01]  /*0b10*/  SHFL.BFLY PT, R13, R10, 0x10, 0x1f ;  /* 0x0e001f000a0d7f89 */ /* 0x000e6200000e0000 */
[----:B------:R-:W-:Y:S01]  /*0b20*/  FMUL R12, R7, R12 ;  /* 0x0000000c070c7220 */ /* 0x000fe20000400000 */
[C---:B------:R-:W-:Y:S01]  /*0b30*/  FADD R7, R9.reuse, R9 ;  /* 0x0000000909077221 */ /* 0x040fe20000000000 */
[----:B------:R-:W-:-:S02]  /*0b40*/  FSETP.NEU.AND P2, PT, R9, RZ, PT ;  /* 0x000000ff0900720b */ /* 0x000fc40003f4d000 */
[----:B------:R-:W2:Y:S01]  /*0b50*/  MUFU.RCP R16, R16 ;  /* 0x0000001000107308 */ /* 0x000ea20000001000 */
[----:B------:R-:W-:Y:S01]  /*0b60*/  FFMA R11, R18, R12, R11 ;  /* 0x0000000c120b7223 */ /* 0x000fe2000000000b */
[C---:B------:R-:W-:Y:S01]  /*0b70*/  FSETP.GEU.AND P3, PT, |R7|.reuse, 1.175494350822287508e-38, PT ;  /* 0x008000000700780b */ /* 0x040fe20003f6e200 */
[C---:B------:R-:W-:Y:S01]  /*0b80*/  FMUL R12, R7.reuse, 0.25 ;  /* 0x3e800000070c7820 */ /* 0x040fe20000400000 */
[----:B------:R-:W-:Y:S02]  /*0b90*/  FSETP.GT.AND P0, PT, |R7|, 8.50705917302346158658e+37, PT ;  /* 0x7e8000000700780b */ /* 0x000fe40003f04200 */
[----:B------:R-:W3:Y:S01]  /*0ba0*/  SHFL.BFLY PT, R14, R11, 0x10, 0x1f ;  /* 0x0e001f000b0e7f89 */ /* 0x000ee200000e0000 */
[----:B--2---:R-:W-:Y:S01]  /*0bb0*/  FMUL R15, R16, R15 ;  /* 0x0000000f100f7220 */ /* 0x004fe20000400000 */
[----:B------:R-:W-:Y:S01]  /*0bc0*/  FSEL R16, R12, R7, P0 ;  /* 0x000000070c107208 */ /* 0x000fe20000000000 */
[----:B-1----:R-:W-:-:S03]  /*0bd0*/  FADD R13, -R10, R13 ;  /* 0x0000000d0a0d7221 */ /* 0x002fc60000000100 */
[----:B------:R-:W-:-:S03]  /*0be0*/  FSEL R15, R15, RZ, P2 ;  /* 0x000000ff0f0f7208 */ /* 0x000fc60001000000 */
[----:B------:R-:W-:Y:S01]  /*0bf0*/  @!P3 FMUL R16, R16, 16777216 ;  /* 0x4b8000001010b820 */ /* 0x000fe20000400000 */
[----:B------:R-:W-:Y:S01]  /*0c00*/  FSETP.NEU.AND P2, PT, R7, RZ, PT ;  /* 0x000000ff0700720b */ /* 0x000fe20003f4d000 */
[C---:B------:R-:W-:Y:S01]  /*0c10*/  FMUL R17, R13.reuse, R13 ;  /* 0x0000000d0d117220 */ /* 0x040fe20000400000 */
[----:B------:R-:W-:-:S03]  /*0c20*/  FFMA R10, R13, R15, R10 ;  /* 0x0000000f0d0a7223 */ /* 0x000fc6000000000a */
[----:B------:R-:W1:Y:S01]  /*0c30*/  MUFU.RCP R16, R16 ;  /* 0x0000001000107308 */ /* 0x000e620000001000 */
[----:B------:R-:W-:Y:S01]  /*0c40*/  FMUL R17, R2, R17 ;  /* 0x0000001102117220 */ /* 0x000fe20000400000 */
[----:B------:R-:W-:Y:S01]  /*0c50*/  FADD R2, R7, R7 ;  /* 0x0000000707027221 */ /* 0x000fe20000000000 */
[----:B------:R-:W2:Y:S01]  /*0c60*/  SHFL.BFLY PT, R13, R10, 0x8, 0x1f ;  /* 0x0d001f000a0d7f89 */ /* 0x000ea200000e0000 */
[----:B---3--:R-:W-:Y:S01]  /*0c70*/  FADD R14, R11, R14 ;  /* 0x0000000e0b0e7221 */ /* 0x008fe20000000000 */
[----:B------:R-:W-:Y:S02]  /*0c80*/  FSEL R11, R6, R9, P0 ;  /* 0x00000009060b7208 */ /* 0x000fe40000000000 */
[C---:B------:R-:W-:Y:S01]  /*0c90*/  FSETP.GT.AND P0, PT, |R2|.reuse, 8.50705917302346158658e+37, PT ;  /* 0x7e8000000200780b */ /* 0x040fe20003f04200 */
[----:B------:R-:W-:Y:S02]  /*0ca0*/  FFMA R14, R15, R17, R14 ;  /* 0x000000110f0e7223 */ /* 0x000fe4000000000e */
[----:B------:R-:W-:Y:S01]  /*0cb0*/  @!P3 FMUL R11, R11, 16777216 ;  /* 0x4b8000000b0bb820 */ /* 0x000fe20000400000 */
[----:B------:R-:W-:-:S02]  /*0cc0*/  FSETP.GEU.AND P3, PT, |R2|, 1.175494350822287508e-38, PT ;  /* 0x008000000200780b */ /* 0x000fc40003f6e200 */
[----:B------:R-:W3:Y:S01]  /*0cd0*/  SHFL.BFLY PT, R15, R14, 0x8, 0x1f ;  /* 0x0d001f000e0f7f89 */ /* 0x000ee200000e0000 */
[----:B------:R-:W-:Y:S01]  /*0ce0*/  FSEL R12, R12, R7, P0 ;  /* 0x000000070c0c7208 */ /* 0x000fe20000000000 */
[----:B-1----:R-:W-:Y:S01]  /*0cf0*/  FMUL R6, R16, R11 ;  /* 0x0000000b10067220 */ /* 0x002fe20000400000 */
[----:B------:R-:W-:-:S04]  /*0d00*/  FMUL R11, R2, 0.25 ;  /* 0x3e800000020b7820 */ /* 0x000fc80000400000 */
[----:B------:R-:W-:Y:S02]  /*0d10*/  FSEL R6, R6, RZ, P2 ;  /* 0x000000ff06067208 */ /* 0x000fe40001000000 */
[----:B------:R-:W-:Y:S02]  /*0d20*/  FSEL R17, R11, R2, P0 ;  /* 0x000000020b117208 */ /* 0x000fe40000000000 */
[----:B------:R-:W-:Y:S01]  /*0d30*/  @!P3 FMUL R12, R12, 16777216 ;  /* 0x4b8000000c0cb820 */ /* 0x000fe20000400000 */
[----:B------:R-:W-:Y:S01]  /*0d40*/  FSETP.NEU.AND P0, PT, R2, RZ, PT ;  /* 0x000000ff0200720b */ /* 0x000fe20003f0d000 */
[----:B--2---:R-:W-:Y:S01]  /*0d50*/  FADD R13, -R10, R13 ;  /* 0x0000000d0a0d7221 */ /* 0x004fe20000000100 */
[----:B------:R-:W-:-:S03]  /*0d60*/  @!P3 FMUL R17, R17, 16777216 ;  /* 0x4b8000001111b820 */ /* 0x000fc60000400000 */
[C---:B------:R-:W-:Y:S01]  /*0d70*/  FMUL R16, R13.reuse, R13 ;  /* 0x0000000d0d107220 */ /* 0x040fe20000400000 */
[----:B------:R-:W-:Y:S02]  /*0d80*/  FFMA R10, R13, R6, R10 ;  /* 0x000000060d0a7223 */ /* 0x000fe4000000000a */
[----:B------:R-:W1:Y:S01]  /*0d90*/  MUFU.RCP R17, R17 ;  /* 0x0000001100117308 */ /* 0x000e620000001000 */
[----:B------:R-:W-:Y:S02]  /*0da0*/  FMUL R16, R9, R16 ;  /* 0x0000001009107220 */ /* 0x000fe40000400000 */
[----:B------:R-:W2:Y:S01]  /*0db0*/  SHFL.BFLY PT, R9, R10, 0x4, 0x1f ;  /* 0x0c801f000a097f89 */ /* 0x000ea200000e0000 */
[----:B---3--:R-:W-:-:S04]  /*0dc0*/  FADD R15, R14, R15 ;  /* 0x0000000f0e0f7221 */ /* 0x008fc80000000000 */
[----:B------:R-:W-:Y:S01]  /*0dd0*/  FFMA R15, R6, R16, R15 ;  /* 0x00000010060f7223 */ /* 0x000fe2000000000f */
[----:B------:R-:W-:-:S04]  /*0de0*/  FADD R6, R2, R2 ;  /* 0x0000000202067221 */ /* 0x000fc80000000000 */
[----:B------:R-:W3:Y:S01]  /*0df0*/  SHFL.BFLY PT, R14, R15, 0x4, 0x1f ;  /* 0x0c801f000f0e7f89 */ /* 0x000ee200000e0000 */
[----:B------:R-:W-:Y:S01]  /*0e00*/  FSETP.GEU.AND P2, PT, |R6|, 1.175494350822287508e-38, PT ;  /* 0x008000000600780b */ /* 0x000fe20003f4e200 */
[----:B-1----:R-:W-:-:S05]  /*0e10*/  FMUL R12, R17, R12 ;  /* 0x0000000c110c7220 */ /* 0x002fca0000400000 */
[----:B------:R-:W-:Y:S02]  /*0e20*/  FSEL R12, R12, RZ, P0 ;  /* 0x000000ff0c0c7208 */ /* 0x000fe40000000000 */
[----:B------:R-:W-:Y:S01]  /*0e30*/  FSETP.GT.AND P0, PT, |R6|, 8.50705917302346158658e+37, PT ;  /* 0x7e8000000600780b */ /* 0x000fe20003f04200 */
[----:B--2---:R-:W-:Y:S01]  /*0e40*/  FADD R13, -R10, R9 ;  /* 0x000000090a0d7221 */ /* 0x004fe20000000100 */
[----:B------:R-:W-:-:S03]  /*0e50*/  FMUL R9, R6, 0.25 ;  /* 0x3e80000006097820 */ /* 0x000fc60000400000 */
[C---:B------:R-:W-:Y:S01]  /*0e60*/  FMUL R16, R13.reuse, R13 ;  /* 0x0000000d0d107220 */ /* 0x040fe20000400000 */
[----:B------:R-:W-:Y:S01]  /*0e70*/  FFMA R10, R13, R12, R10 ;  /* 0x0000000c0d0a7223 */ /* 0x000fe2000000000a */
[----:B------:R-:W-:Y:S02]  /*0e80*/  FSEL R17, R9, R6, P0 ;  /* 0x0000000609117208 */ /* 0x000fe40000000000 */
[----:B------:R-:W-:Y:S01]  /*0e90*/  FMUL R16, R7, R16 ;  /* 0x0000001007107220 */ /* 0x000fe20000400000 */
[----:B---3--:R-:W-:Y:S02]  /*0ea0*/  FADD R15, R15, R14 ;  /* 0x0000000e0f0f7221 */ /* 0x008fe40000000000 */
[----:B------:R-:W-:Y:S01]  /*0eb0*/  @!P2 FMUL R17, R17, 16777216 ;  /* 0x4b8000001111a820 */ /* 0x000fe20000400000 */
[----:B------:R-:W1:Y:S01]  /*0ec0*/  SHFL.BFLY PT, R7, R10, 0x2, 0x1f ;  /* 0x0c401f000a077f89 */ /* 0x000e6200000e0000 */
[----:B------:R-:W-:Y:S01]  /*0ed0*/  FSEL R14, R11, R2, P0 ;  /* 0x000000020b0e7208 */ /* 0x000fe20000000000 */
[----:B------:R-:W-:Y:S01]  /*0ee0*/  FFMA R15, R12, R16, R15 ;  /* 0x000000100c0f7223 */ /* 0x000fe2000000000f */
[C---:B------:R-:W-:Y:S01]  /*0ef0*/  FSETP.NEU.AND P0, PT, R6.reuse, RZ, PT ;  /* 0x000000ff0600720b */ /* 0x040fe20003f0d000 */
[----:B------:R-:W-:Y:S01]  /*0f00*/  FADD R11, R6, R6 ;  /* 0x00000006060b7221 */ /* 0x000fe20000000000 */
[----:B------:R-:W2:Y:S01]  /*0f10*/  MUFU.RCP R17, R17 ;  /* 0x0000001100117308 */ /* 0x000ea20000001000 */
[----:B------:R-:W-:Y:S01]  /*0f20*/  @!P2 FMUL R14, R14, 16777216 ;  /* 0x4b8000000e0ea820 */ /* 0x000fe20000400000 */
[----:B------:R-:W3:Y:S01]  /*0f30*/  SHFL.BFLY PT, R12, R15, 0x2, 0x1f ;  /* 0x0c401f000f0c7f89 */ /* 0x000ee200000e0000 */
[C---:B------:R-:W-:Y:S01]  /*0f40*/  FMUL R16, R11.reuse, 0.25 ;  /* 0x3e8000000b107820 */ /* 0x040fe20000400000 */
[----:B------:R-:W-:Y:S01]  /*0f50*/  FSETP.GEU.AND P2, PT, |R11|, 1.175494350822287508e-38, PT ;  /* 0x008000000b00780b */ /* 0x000fe20003f4e200 */
[----:B--2---:R-:W-:Y:S01]  /*0f60*/  FMUL R14, R17, R14 ;  /* 0x0000000e110e7220 */ /* 0x004fe20000400000 */
[----:B-1----:R-:W-:-:S04]  /*0f70*/  FADD R13, -R10, R7 ;  /* 0x000000070a0d7221 */ /* 0x002fc80000000100 */
[----:B------:R-:W-:Y:S01]  /*0f80*/  FSEL R14, R14, RZ, P0 ;  /* 0x000000ff0e0e7208 */ /* 0x000fe20000000000 */
[----:B------:R-:W1:Y:S01]  /*0f90*/  S2R R7, SR_TID.X ;  /* 0x0000000000077919 */ /* 0x000e620000002100 */
[----:B------:R-:W-:Y:S01]  /*0fa0*/  FSETP.GT.AND P0, PT, |R11|, 8.50705917302346158658e+37, PT ;  /* 0x7e8000000b00780b */ /* 0x000fe20003f04200 */
[C---:B------:R-:W-:Y:S02]  /*0fb0*/  FMUL R17, R13.reuse, R13 ;  /* 0x0000000d0d117220 */ /* 0x040fe40000400000 */
[----:B------:R-:W-:Y:S01]  /*0fc0*/  FFMA R10, R13, R14, R10 ;  /* 0x0000000e0d0a7223 */ /* 0x000fe2000000000a */
[----:B---3--:R-:W-:Y:S01]  /*0fd0*/  FADD R15, R15, R12 ;  /* 0x0000000c0f0f7221 */ /* 0x008fe20000000000 */
[----:B------:R-:W-:Y:S01]  /*0fe0*/  FMUL R17, R2, R17 ;  /* 0x0000001102117220 */ /* 0x000fe20000400000 */
[----:B------:R-:W-:Y:S02]  /*0ff0*/  FSEL R16, R16, R11, P0 ;  /* 0x0000000b10107208 */ /* 0x000fe40000000000 */
[----:B------:R-:W2:Y:S01]  /*1000*/  SHFL.BFLY PT, R13, R10, 0x1, 0x1f ;  /* 0x0c201f000a0d7f89 */ /* 0x000ea200000e0000 */
[----:B------:R-:W-:Y:S01]  /*1010*/  FFMA R15, R14, R17, R15 ;  /* 0x000000110e0f7223 */ /* 0x000fe2000000000f */
[----:B------:R-:W-:Y:S01]  /*1020*/  FSEL R9, R9, R6, P0 ;  /* 0x0000000609097208 */ /* 0x000fe20000000000 */
[----:B------:R-:W-:Y:S01]  /*1030*/  @!P2 FMUL R16, R16, 16777216 ;  /* 0x4b8000001010a820 */ /* 0x000fe20000400000 */
[----:B------:R-:W-:-:S02]  /*1040*/  FSETP.NEU.AND P0, PT, R11, RZ, PT ;  /* 0x000000ff0b00720b */ /* 0x000fc40003f0d000 */
[----:B------:R-:W3:Y:S01]  /*1050*/  SHFL.BFLY PT, R2, R15, 0x1, 0x1f ;  /* 0x0c201f000f027f89 */ /* 0x000ee200000e0000 */
[----:B------:R-:W-:Y:S02]  /*1060*/  @!P2 FMUL R9, R9, 16777216 ;  /* 0x4b8000000909a820 */ /* 0x000fe40000400000 */
[----:B------:R-:W4:Y:S01]  /*1070*/  MUFU.RCP R16, R16 ;  /* 0x0000001000107308 */ /* 0x000f220000001000 */
[----:B-1----:R-:W-:Y:S01]  /*1080*/  LOP3.LUT P2, RZ, R7, 0x1f, RZ, 0xc0, !PT ;  /* 0x0000001f07ff7812 */ /* 0x002fe2000784c0ff */
[----:B--2---:R-:W-:Y:S01]  /*1090*/  FADD R13, -R10, R13 ;  /* 0x0000000d0a0d7221 */ /* 0x004fe20000000100 */
[----:B----4-:R-:W-:Y:S01]  /*10a0*/  FMUL R9, R16, R9 ;  /* 0x0000000910097220 */ /* 0x010fe20000400000 */
[----:B------:R-:W-:Y:S02]  /*10b0*/  SHF.R.U32.HI R12, RZ, 0x3, R7 ;  /* 0x00000003ff0c7819 */ /* 0x000fe40000011607 */
[----:B------:R-:W-:Y:S01]  /*10c0*/  FMUL R17, R13, R13 ;  /* 0x0000000d0d117220 */ /* 0x000fe20000400000 */
[----:B------:R-:W-:Y:S01]  /*10d0*/  ISETP.GE.AND P3, PT, R7, 0x10, PT ;  /* 0x000000100700780c */ /* 0x000fe20003f66270 */
[----:B---3--:R-:W-:Y:S01]  /*10e0*/  FADD R2, R15, R2 ;  /* 0x000000020f027221 */ /* 0x008fe20000000000 */
[----:B------:R-:W-:Y:S01]  /*10f0*/  FSEL R9, R9, RZ, P0 ;  /* 0x000000ff09097208 */ /* 0x000fe20000000000 */
[----:B------:R-:W-:Y:S01]  /*1100*/  FMUL R17, R6, R17 ;  /* 0x0000001106117220 */ /* 0x000fe20000400000 */
[----:B------:R-:W-:-:S03]  /*1110*/  LOP3.LUT R12, R12, 0x3c, RZ, 0xc0, !PT ;  /* 0x0000003c0c0c7812 */ /* 0x000fc600078ec0ff */
[----:B------:R-:W-:Y:S01]  /*1120*/  FFMA R13, R13, R9, R10 ;  /* 0x000000090d0d7223 */ /* 0x000fe2000000000a */
[----:B------:R-:W-:Y:S01]  /*1130*/  FFMA R17, R9, R17, R2 ;  /* 0x0000001109117223 */ /* 0x000fe20000000002 */
[----:B------:R-:W-:Y:S01]  /*1140*/  @!P2 STS [R12+UR4+0x80], R11 ;  /* 0x0000800b0c00a988 */ /* 0x000fe20008000804 */
[----:B------:R-:W-:-:S03]  /*1150*/  SHF.L.U32 R2, R7, 0x2, RZ ;  /* 0x0000000207027819 */ /* 0x000fc600000006ff */
[----:B------:R-:W-:Y:S04]  /*1160*/  @!P2 STS [R12+UR4], R13 ;  /* 0x0000000d0c00a988 */ /* 0x000fe80008000804 */
[----:B------:R-:W-:Y:S01]  /*1170*/  @!P2 STS [R12+UR4+0x40], R17 ;  /* 0x000040110c00a988 */ /* 0x000fe20008000804 */
[----:B------:R-:W-:Y:S06]  /*1180*/  BAR.SYNC.DEFER_BLOCKING 0x0 ;  /* 0x0000000000007b1d */ /* 0x000fec0000010000 */
[----:B------:R-:W1:Y:S04]  /*1190*/  @!P3 LDS R3, [R2+UR4+0x80] ;  /* 0x000080040203b984 */ /* 0x000e680008000800 */
[----:B------:R-:W2:Y:S04]  /*11a0*/  @!P3 LDS R4, [R2+UR4] ;  /* 0x000000040204b984 */ /* 0x000ea80008000800 */
[----:B------:R-:W3:Y:S04]  /*11b0*/  @!P3 LDS R5, [R2+UR4+0x40] ;  /* 0x000040040205b984 */ /* 0x000ee80008000800 */
[----:B-1----:R-:W1:Y:S04]  /*11c0*/  SHFL.BFLY PT, R10, R3, 0x8, 0x1f ;  /* 0x0d001f00030a7f89 */ /* 0x002e6800000e0000 */
[----:B--2---:R-:W2:Y:S04]  /*11d0*/  SHFL.BFLY PT, R13, R4, 0x8, 0x1f ;  /* 0x0d001f00040d7f89 */ /* 0x004ea800000e0000 */
[----:B---3--:R-:W3:Y:S01]  /*11e0*/  SHFL.BFLY PT, R12, R5, 0x8, 0x1f ;  /* 0x0d001f00050c7f89 */ /* 0x008ee200000e0000 */
[----:B-1----:R-:W-:-:S04]  /*11f0*/  FADD R6, R3, R10 ;  /* 0x0000000a03067221 */ /* 0x002fc80000000000 */
[C---:B------:R-:W-:Y:S01]  /*1200*/  FMUL R9, R6.reuse, 0.25 ;  /* 0x3e80000006097820 */ /* 0x040fe20000400000 */
[C---:B------:R-:W-:Y:S01]  /*1210*/  FSETP.GEU.AND P2, PT, |R6|.reuse, 1.175494350822287508e-38, PT ;  /* 0x008000000600780b */ /* 0x040fe20003f4e200 */
[----:B------:R-:W1:Y:S01]  /*1220*/  SHFL.BFLY PT, R11, R6, 0x4, 0x1f ;  /* 0x0c801f00060b7f89 */ /* 0x000e6200000e0000 */
[----:B------:R-:W-:Y:S01]  /*1230*/  FSETP.GT.AND P0, PT, |R6|, 8.50705917302346158658e+37, PT ;  /* 0x7e8000000600780b */ /* 0x000fe20003f04200 */
[----:B--2---:R-:W-:Y:S01]  /*1240*/  FADD R13, -R4, R13 ;  /* 0x0000000d040d7221 */ /* 0x004fe20000000100 */
[----:B---3--:R-:W-:Y:S02]  /*1250*/  FADD R12, R5, R12 ;  /* 0x0000000c050c7221 */ /* 0x008fe40000000000 */
[----:B------:R-:W-:-:S07]  /*1260*/  FSEL R14, R9, R6, P0 ;  /* 0x00000006090e7208 */ /* 0x000fce0000000000 */
[----:B------:R-:W-:Y:S02]  /*1270*/  @!P2 FMUL R14, R14, 16777216 ;  /* 0x4b8000000e0ea820 */ /* 0x000fe40000400000 */
[----:B------:R-:W-:Y:S02]  /*1280*/  @P0 FMUL R10, R10, 0.25 ;  /* 0x3e8000000a0a0820 */ /* 0x000fe40000400000 */
[----:B------:R2:W3:Y:S02]  /*1290*/  MUFU.RCP R15, R14 ;  /* 0x0000000e000f7308 */ /* 0x0004e40000001000 */
[----:B------:R-:W-:Y:S01]  /*12a0*/  @!P2 FMUL R10, R10, 16777216 ;  /* 0x4b8000000a0aa820 */ /* 0x000fe20000400000 */
[C---:B------:R-:W-:Y:S01]  /*12b0*/  FSETP.NEU.AND P2, PT, R6.reuse, RZ, PT ;  /* 0x000000ff0600720b */ /* 0x040fe20003f4d000 */
[----:B-1----:R-:W-:Y:S01]  /*12c0*/  FADD R9, R6, R11 ;  /* 0x0000000b06097221 */ /* 0x002fe20000000000 */
[----:B--2---:R-:W-:-:S03]  /*12d0*/  FMUL R14, R13, R13 ;  /* 0x0000000d0d0e7220 */ /* 0x004fc60000400000 */
[C---:B------:R-:W-:Y:S01]  /*12e0*/  FMUL R16, R9.reuse, 0.25 ;  /* 0x3e80000009107820 */ /* 0x040fe20000400000 */
[----:B------:R-:W-:Y:S01]  /*12f0*/  FSETP.GEU.AND P3, PT, |R9|, 1.175494350822287508e-38, PT ;  /* 0x008000000900780b */ /* 0x000fe20003f6e200 */
[----:B------:R-:W-:Y:S01]  /*1300*/  FMUL R14, R3, R14 ;  /* 0x0000000e030e7220 */ /* 0x000fe20000400000 */
[----:B---3--:R-:W-:Y:S01]  /*1310*/  FMUL R15, R15, R10 ;  /* 0x0000000a0f0f7220 */ /* 0x008fe20000400000 */
[----:B------:R-:W-:Y:S01]  /*1320*/  FSETP.GT.AND P0, PT, |R9|, 8.50705917302346158658e+37, PT ;  /* 0x7e8000000900780b */ /* 0x000fe20003f04200 */
[----:B------:R-:W1:Y:S03]  /*1330*/  SHFL.BFLY PT, R10, R9, 0x2, 0x1f ;  /* 0x0c401f00090a7f89 */ /* 0x000e6600000e0000 */
[----:B------:R-:W-:Y:S02]  /*1340*/  FSEL R15, R15, RZ, P2 ;  /* 0x000000ff0f0f7208 */ /* 0x000fe40001000000 */
[----:B------:R-:W-:-:S02]  /*1350*/  FSEL R16, R16, R9, P0 ;  /* 0x0000000910107208 */ /* 0x000fc40000000000 */
[----:B------:R-:W-:Y:S01]  /*1360*/  FSETP.NEU.AND P2, PT, R9, RZ, PT ;  /* 0x000000ff0900720b */ /* 0x000fe20003f4d000 */
[----:B------:R-:W-:Y:S01]  /*1370*/  FFMA R4, R13, R15, R4 ;  /* 0x0000000f0d047223 */ /* 0x000fe20000000004 */
[----:B------:R-:W-:Y:S01]  /*1380*/  FFMA R12, R15, R14, R12 ;  /* 0x0000000e0f0c7223 */ /* 0x000fe2000000000c */
[----:B------:R-:W-:Y:S02]  /*1390*/  @!P3 FMUL R16, R16, 16777216 ;  /* 0x4b8000001010b820 */ /* 0x000fe40000400000 */
[----:B------:R-:W-:Y:S01]  /*13a0*/  @P0 FMUL R11, R11, 0.25 ;  /* 0x3e8000000b0b0820 */ /* 0x000fe20000400000 */
[----:B------:R-:W2:Y:S03]  /*13b0*/  SHFL.BFLY PT, R5, R4, 0x4, 0x1f ;  /* 0x0c801f0004057f89 */ /* 0x000ea600000e0000 */
[----:B------:R-:W3:Y:S01]  /*13c0*/  MUFU.RCP R16, R16 ;  /* 0x0000001000107308 */ /* 0x000ee20000001000 */
[----:B------:R-:W4:Y:S01]  /*13d0*/  SHFL.BFLY PT, R13, R12, 0x4, 0x1f ;  /* 0x0c801f000c0d7f89 */ /* 0x000f2200000e0000 */
[----:B------:R-:W-:Y:S01]  /*13e0*/  @!P3 FMUL R11, R11, 16777216 ;  /* 0x4b8000000b0bb820 */ /* 0x000fe20000400000 */
[----:B-1----:R-:W-:-:S04]  /*13f0*/  FADD R3, R9, R10 ;  /* 0x0000000a09037221 */ /* 0x002fc80000000000 */
[C---:B------:R-:W-:Y:S01]  /*1400*/  FMUL R14, R3.reuse, 0.25 ;  /* 0x3e800000030e7820 */ /* 0x040fe20000400000 */
[C---:B------:R-:W-:Y:S01]  /*1410*/  FSETP.GEU.AND P3, PT, |R3|.reuse, 1.175494350822287508e-38, PT ;  /* 0x008000000300780b */ /* 0x040fe20003f6e200 */
[----:B---3--:R-:W-:Y:S01]  /*1420*/  FMUL R11, R16, R11 ;  /* 0x0000000b100b7220 */ /* 0x008fe20000400000 */
[----:B------:R-:W-:-:S04]  /*1430*/  FSETP.GT.AND P0, PT, |R3|, 8.50705917302346158658e+37, PT ;  /* 0x7e8000000300780b */ /* 0x000fc80003f04200 */
[----:B------:R-:W-:Y:S01]  /*1440*/  FSEL R11, R11, RZ, P2 ;  /* 0x000000ff0b0b7208 */ /* 0x000fe20001000000 */
[----:B--2---:R-:W-:Y:S01]  /*1450*/  FADD R5, -R4, R5 ;  /* 0x0000000504057221 */ /* 0x004fe20000000100 */
[----:B------:R-:W-:-:S03]  /*1460*/  FSEL R16, R14, R3, P0 ;  /* 0x000000030e107208 */ /* 0x000fc60000000000 */
[C---:B------:R-:W-:Y:S01]  /*1470*/  FMUL R15, R5.reuse, R5 ;  /* 0x00000005050f7220 */ /* 0x040fe20000400000 */
[----:B------:R-:W-:Y:S01]  /*1480*/  FFMA R14, R5, R11, R4 ;  /* 0x0000000b050e7223 */ /* 0x000fe20000000004 */
[----:B----4-:R-:W-:Y:S01]  /*1490*/  FADD R12, R12, R13 ;  /* 0x0000000d0c0c7221 */ /* 0x010fe20000000000 */
[----:B------:R-:W1:Y:S01]  /*14a0*/  SHFL.BFLY PT, R4, R3, 0x1, 0x1f ;  /* 0x0c201f0003047f89 */ /* 0x000e6200000e0000 */
[----:B------:R-:W-:Y:S01]  /*14b0*/  FMUL R15, R6, R15 ;  /* 0x0000000f060f7220 */ /* 0x000fe20000400000 */
[----:B------:R-:W-:Y:S01]  /*14c0*/  @!P3 FMUL R16, R16, 16777216 ;  /* 0x4b8000001010b820 */ /* 0x000fe20000400000 */
[----:B------:R-:W-:Y:S01]  /*14d0*/  @P0 FMUL R10, R10, 0.25 ;  /* 0x3e8000000a0a0820 */ /* 0x000fe20000400000 */
[----:B------:R-:W2:Y:S01]  /*14e0*/  SHFL.BFLY PT, R13, R14, 0x2, 0x1f ;  /* 0x0c401f000e0d7f89 */ /* 0x000ea200000e0000 */
[----:B------:R-:W-:Y:S01]  /*14f0*/  FFMA R12, R11, R15, R12 ;  /* 0x0000000f0b0c7223 */ /* 0x000fe2000000000c */
[----:B------:R-:W3:Y:S01]  /*1500*/  MUFU.RCP R5, R16 ;  /* 0x0000001000057308 */ /* 0x000ee20000001000 */
[----:B------:R-:W-:Y:S01]  /*1510*/  @!P3 FMUL R10, R10, 16777216 ;  /* 0x4b8000000a0ab820 */ /* 0x000fe20000400000 */
[----:B------:R-:W-:-:S02]  /*1520*/  FSETP.NEU.AND P0, PT, R3, RZ, PT ;  /* 0x000000ff0300720b */ /* 0x000fc40003f0d000 */
[----:B------:R-:W4:Y:S01]  /*1530*/  SHFL.BFLY PT, R11, R12, 0x2, 0x1f ;  /* 0x0c401f000c0b7f89 */ /* 0x000f2200000e0000 */
[----:B---3--:R-:W-:Y:S01]  /*1540*/  FMUL R10, R5, R10 ;  /* 0x0000000a050a7220 */ /* 0x008fe20000400000 */
[----:B-1----:R-:W-:-:S04]  /*1550*/  FADD R5, R3, R4 ;  /* 0x0000000403057221 */ /* 0x002fc80000000000 */
[----:B------:R-:W-:Y:S01]  /*1560*/  FSEL R10, R10, RZ, P0 ;  /* 0x000000ff0a0a7208 */ /* 0x000fe20000000000 */
[----:B--2---:R-:W-:Y:S01]  /*1570*/  FADD R13, -R14, R13 ;  /* 0x0000000d0e0d7221 */ /* 0x004fe20000000100 */
[C---:B------:R-:W-:Y:S01]  /*1580*/  FSETP.GEU.AND P2, PT, |R5|.reuse, 1.175494350822287508e-38, PT ;  /* 0x008000000500780b */ /* 0x040fe20003f4e200 */
[C---:B------:R-:W-:Y:S01]  /*1590*/  FMUL R18, R5.reuse, 0.25 ;  /* 0x3e80000005127820 */ /* 0x040fe20000400000 */
[----:B------:R-:W-:Y:S01]  /*15a0*/  FSETP.GT.AND P0, PT, |R5|, 8.50705917302346158658e+37, PT ;  /* 0x7e8000000500780b */ /* 0x000fe20003f04200 */
[C---:B------:R-:W-:Y:S01]  /*15b0*/  FFMA R14, R13.reuse, R10, R14 ;  /* 0x0000000a0d0e7223 */ /* 0x040fe2000000000e */
[----:B------:R-:W-:Y:S01]  /*15c0*/  FMUL R6, R13, R13 ;  /* 0x0000000d0d067220 */ /* 0x000fe20000400000 */
[----:B----4-:R-:W-:Y:S01]  /*15d0*/  FADD R11, R12, R11 ;  /* 0x0000000b0c0b7221 */ /* 0x010fe20000000000 */
[----:B------:R-:W-:Y:S02]  /*15e0*/  FSEL R18, R18, R5, P0 ;  /* 0x0000000512127208 */ /* 0x000fe40000000000 */
[----:B------:R-:W-:-:S02]  /*15f0*/  FMUL R6, R9, R6 ;  /* 0x0000000609067220 */ /* 0x000fc40000400000 */
[----:B------:R-:W1:Y:S02]  /*1600*/  SHFL.BFLY PT, R9, R14, 0x1, 0x1f ;  /* 0x0c201f000e097f89 */ /* 0x000e6400000e0000 */
[----:B------:R-:W-:Y:S01]  /*1610*/  FFMA R6, R10, R6, R11 ;  /* 0x000000060a067223 */ /* 0x000fe2000000000b */
[----:B------:R-:W-:Y:S02]  /*1620*/  @!P2 FMUL R18, R18, 16777216 ;  /* 0x4b8000001212a820 */ /* 0x000fe40000400000 */
[----:B------:R-:W-:Y:S01]  /*1630*/  @P0 FMUL R4, R4, 0.25 ;  /* 0x3e80000004040820 */ /* 0x000fe20000400000 */
[----:B------:R-:W-:Y:S01]  /*1640*/  LOP3.LUT P0, RZ, R7, 0xf, RZ, 0xc0, !PT ;  /* 0x0000000f07ff7812 */ /* 0x000fe2000780c0ff */
[----:B------:R-:W2:Y:S01]  /*1650*/  SHFL.BFLY PT, R11, R6, 0x1, 0x1f ;  /* 0x0c201f00060b7f89 */ /* 0x000ea200000e0000 */
[----:B------:R-:W3:Y:S01]  /*1660*/  MUFU.RCP R13, R18 ;  /* 0x00000012000d7308 */ /* 0x000ee20000001000 */
[----:B------:R-:W-:Y:S01]  /*1670*/  @!P2 FMUL R4, R4, 16777216 ;  /* 0x4b8000000404a820 */ /* 0x000fe20000400000 */
[----:B------:R-:W-:-:S02]  /*1680*/  FSETP.NEU.AND P2, PT, R5, RZ, PT ;  /* 0x000000ff0500720b */ /* 0x000fc40003f4d000 */
[----:B------:R-:W-:Y:S01]  /*1690*/  ISETP.LT.AND P0, PT, R7, 0x10, !P0 ;  /* 0x000000100700780c */ /* 0x000fe20004701270 */
[----:B---3--:R-:W-:Y:S01]  /*16a0*/  FMUL R13, R13, R4 ;  /* 0x000000040d0d7220 */ /* 0x008fe20000400000 */
[----:B-1----:R-:W-:-:S11]  /*16b0*/  FADD R9, -R14, R9 ;  /* 0x000000090e097221 */ /* 0x002fd60000000100 */
[----:B------:R-:W-:Y:S01]  /*16c0*/  @P0 STS [R2+UR4+0x80], R5 ;  /* 0x0000800502000988 */ /* 0x000fe20008000804 */
[----:B------:R-:W-:Y:S01]  /*16d0*/  FMUL R4, R9, R9 ;  /* 0x0000000909047220 */ /* 0x000fe20000400000 */
[----:B------:R-:W-:Y:S01]  /*16e0*/  FSEL R13, R13, RZ, P2 ;  /* 0x000000ff0d0d7208 */ /* 0x000fe20001000000 */
[----:B--2---:R-:W-:Y:S02]  /*16f0*/  FADD R6, R6, R11 ;  /* 0x0000000b06067221 */ /* 0x004fe40000000000 */
[----:B------:R-:W-:Y:S01]  /*1700*/  FMUL R4, R3, R4 ;  /* 0x0000000403047220 */ /* 0x000fe20000400000 */
[----:B------:R-:W-:Y:S01]  /*1710*/  HFMA2.MMA R11, -RZ, RZ, 0.54833984375, -0.0003798007965087890625 ;  /* 0x38638e39ff0b7435 */ /* 0x000fe200000001ff */
[----:B------:R-:W-:Y:S02]  /*1720*/  FFMA R9, R9, R13, R14 ;  /* 0x0000000d09097223 */ /* 0x000fe4000000000e */
[----:B------:R-:W-:Y:S02]  /*1730*/  FFMA R3, R13, R4, R6 ;  /* 0x000000040d037223 */ /* 0x000fe40000000006 */
[----:B------:R-:W1:Y:S01]  /*1740*/  LDC.64 R12, c[0x0][0x210] ;  /* 0x00008400ff0c7b82 */ /* 0x000e620000000a00 */
[----:B------:R-:W-:Y:S04]  /*1750*/  @P0 STS [R2+UR4], R9 ;  /* 0x0000000902000988 */ /* 0x000fe80008000804 */
[----:B------:R2:W-:Y:S03]  /*1760*/  @P0 STS [R2+UR4+0x40], R3 ;  /* 0x0000400302000988 */ /* 0x0005e60008000804 */
[----:B------:R-:W-:Y:S01]  /*1770*/  BAR.SYNC.DEFER_BLOCKING 0x0 ;  /* 0x0000000000007b1d */ /* 0x000fe20000010000 */
[----:B------:R-:W-:-:S04]  /*1780*/  LOP3.LUT P0, RZ, R7, 0x1ff, RZ, 0xc0, !PT ;  /* 0x000001ff07ff7812 */ /* 0x000fc8000780c0ff */
[----:B------:R-:W-:-:S03]  /*1790*/  ISETP.LT.AND P0, PT, R8, 0x800, !P0 ;  /* 0x000008000800780c */ /* 0x000fc60004701270 */
[----:B--2---:R-:W2:Y:S01]  /*17a0*/  LDC.64 R2, c[0x0][0x218] ;  /* 0x00008600ff027b82 */ /* 0x004ea20000000a00 */
[----:B------:R-:W3:Y:S04]  /*17b0*/  LDS R4, [UR4+0x40] ;  /* 0x00004004ff047984 */ /* 0x000ee80008000800 */
[----:B------:R-:W2:Y:S01]  /*17c0*/  LDS R10, [UR4] ;  /* 0x00000004ff0a7984 */ /* 0x000ea20008000800 */
[----:B---3--:R-:W-:Y:S01]  /*17d0*/  FFMA R11, R4, R11, 1.00000001335143196e-10 ;  /* 0x2edbe6ff040b7423 */ /* 0x008fe2000000000b */
[----:B-1----:R-:W-:Y:S01]  /*17e0*/  IMAD.WIDE R4, R8, 0x4, R12 ;  /* 0x0000000408047825 */ /* 0x002fe200078e020c */
[----:B------:R-:W-:Y:S01]  /*17f0*/  MOV R13, 0xfffff800 ;  /* 0xfffff800000d7802 */ /* 0x000fe20000000f00 */
[----:B------:R-:W2:Y:S01]  /*1800*/  LDC.64 R8, c[0x0][0x220] ;  /* 0x00008800ff087b82 */ /* 0x000ea20000000a00 */
[----:B------:R-:W-:-:S02]  /*1810*/  MOV R12, 0xffffffff ;  /* 0xffffffff000c7802 */ /* 0x000fc40000000f00 */
[----:B------:R-:W1:Y:S05]  /*1820*/  MUFU.SQRT R11, R11 ;  /* 0x0000000b000b7308 */ /* 0x000e6a0000002000 */
[----:B------:R-:W-:Y:S06]  /*1830*/  BAR.SYNC.DEFER_BLOCKING 0x0 ;  /* 0x0000000000007b1d */ /* 0x000fec0000010000 */
[----:B-12---:R3:W-:Y:S02]  /*1840*/  @P0 STG.E desc[UR6][R4.64], R11 ;  /* 0x0000000b04000986 */ /* 0x0067e4000c101906 */
.L_x_1:
[----:B-1----:R-:W-:Y:S02]  /*1850*/  IADD3 R15, R0, 0x800, R13 ;  /* 0x00000800000f7810 */ /* 0x002fe40007ffe00d */
[----:B---3--:R-:W-:Y:S02]  /*1860*/  CS2R R4, SRZ ;  /* 0x0000000000047805 */ /* 0x008fe4000001ff00 */
[----:B------:R-:W-:Y:S01]  /*1870*/  CS2R R6, SRZ ;  /* 0x0000000000067805 */ /* 0x000fe2000001ff00 */
[----:B------:R-:W-:-:S05]  /*1880*/  IMAD.WIDE R16, R15, 0x4, R2 ;  /* 0x000000040f107825 */ /* 0x000fca00078e0202 */
[----:B------:R-:W2:Y:S01]  /*1890*/  @!P1 LDG.E.EF.128 R4, desc[UR6][R16.64] ;  /* 0x0000000610049981 */ /* 0x000ea2000c0e1d00 */
[C---:B------:R-:W-:Y:S01]  /*18a0*/  FSETP.GEU.AND P2, PT, R11.reuse, 1.175494350822287508e-38, PT ;  /* 0x008000000b00780b */ /* 0x040fe20003f4e000 */
[C---:B------:R-:W-:Y:S01]  /*18b0*/  FMUL R14, R11.reuse, 0.25 ;  /* 0x3e8000000b0e7820 */ /* 0x040fe20000400000 */
[----:B------:R-:W-:-:S04]  /*18c0*/  FSETP.GT.AND P0, PT, R11, 8.50705917302346158658e+37, PT ;  /* 0x7e8000000b00780b */ /* 0x000fc80003f04000 */
[----:B------:R-:W-:-:S07]  /*18d0*/  FSEL R14, R14, R11, P0 ;  /* 0x0000000b0e0e7208 */ /* 0x000fce0000000000 */
[----:B------:R-:W-:-:S06]  /*18e0*/  @!P2 FMUL R14, R14, 16777216 ;  /* 0x4b8000000e0ea820 */ /* 0x000fcc0000400000 */
[----:B------:R-:W1:Y:S01]  /*18f0*/  MUFU.RCP R14, R14 ;  /* 0x0000000e000e7308 */ /* 0x000e620000001000 */
[----:B--2---:R-:W-:Y:S02]  /*1900*/  SEL R19, R4, RZ, !P1 ;  /* 0x000000ff04137207 */ /* 0x004fe40004800000 */
[----:B------:R-:W-:Y:S02]  /*1910*/  SEL R5, R5, RZ, !P1 ;  /* 0x000000ff05057207 */ /* 0x000fe40004800000 */
[----:B------:R-:W-:Y:S01]  /*1920*/  SEL R21, R6, RZ, !P1 ;  /* 0x000000ff06157207 */ /* 0x000fe20004800000 */
[C---:B------:R-:W-:Y:S01]  /*1930*/  FADD R4, -R10.reuse, R19 ;  /* 0x000000130a047221 */ /* 0x040fe20000000100 */
[----:B------:R-:W-:Y:S01]  /*1940*/  SEL R7, R7, RZ, !P1 ;  /* 0x000000ff07077207 */ /* 0x000fe20004800000 */
[C---:B------:R-:W-:Y:S02]  /*1950*/  FADD R5, -R10.reuse, R5 ;  /* 0x000000050a057221 */ /* 0x040fe40000000100 */
[----:B------:R-:W-:Y:S01]  /*1960*/  FADD R6, -R10, R21 ;  /* 0x000000150a067221 */ /* 0x000fe20000000100 */
[----:B------:R-:W-:Y:S01]  /*1970*/  @P0 FMUL R4, R4, 0.25 ;  /* 0x3e80000004040820 */ /* 0x000fe20000400000 */
[----:B------:R-:W-:Y:S01]  /*1980*/  FADD R7, -R10, R7 ;  /* 0x000000070a077221 */ /* 0x000fe20000000100 */
[----:B------:R-:W-:Y:S01]  /*1990*/  @P0 FMUL R5, R5, 0.25 ;  /* 0x3e80000005050820 */ /* 0x000fe20000400000 */
[----:B------:R-:W-:Y:S01]  /*19a0*/  @P0 FMUL R6, R6, 0.25 ;  /* 0x3e80000006060820 */ /* 0x000fe20000400000 */
[----:B------:R-:W-:Y:S01]  /*19b0*/  @!P2 FMUL R4, R4, 16777216 ;  /* 0x4b8000000404a820 */ /* 0x000fe20000400000 */
[----:B------:R-:W-:Y:S01]  /*19c0*/  @P0 FMUL R7, R7, 0.25 ;  /* 0x3e80000007070820 */ /* 0x000fe20000400000 */
[----:B------:R-:W-:Y:S01]  /*19d0*/  IADD3 R13, P0, R13, 0x800, RZ ;  /* 0x000008000d0d7810 */ /* 0x000fe20007f1e0ff */
[----:B------:R-:W-:Y:S01]  /*19e0*/  @!P2 FMUL R5, R5, 16777216 ;  /* 0x4b8000000505a820 */ /* 0x000fe20000400000 */
[----:B------:R-:W-:Y:S01]  /*19f0*/  @!P2 FMUL R6, R6, 16777216 ;  /* 0x4b8000000606a820 */ /* 0x000fe20000400000 */
[----:B------:R-:W-:Y:S01]  /*1a00*/  @!P2 FMUL R7, R7, 16777216 ;  /* 0x4b8000000707a820 */ /* 0x000fe20000400000 */
[----:B------:R-:W-:Y:S01]  /*1a10*/  IADD3.X R12, RZ, R12, RZ, P0, !PT ;  /* 0x0000000cff0c7210 */ /* 0x000fe200007fe4ff */
[C---:B-1----:R-:W-:Y:S01]  /*1a20*/  FMUL R4, R14.reuse, R4 ;  /* 0x000000040e047220 */ /* 0x042fe20000400000 */
[----:B------:R-:W-:Y:S01]  /*1a30*/  ISETP.GE.U32.AND P0, PT, R13, 0x4000, PT ;  /* 0x000040000d00780c */ /* 0x000fe20003f06070 */
[C---:B------:R-:W-:Y:S01]  /*1a40*/  FMUL R5, R14.reuse, R5 ;  /* 0x000000050e057220 */ /* 0x040fe20000400000 */
[C---:B------:R-:W-:Y:S01]  /*1a50*/  FMUL R6, R14.reuse, R6 ;  /* 0x000000060e067220 */ /* 0x040fe20000400000 */
[----:B------:R-:W-:Y:S01]  /*1a60*/  FMUL R7, R14, R7 ;  /* 0x000000070e077220 */ /* 0x000fe20000400000 */
[----:B------:R-:W-:Y:S01]  /*1a70*/  ISETP.GE.U32.AND.EX P0, PT, R12, RZ, PT, P0 ;  /* 0x000000ff0c00720c */ /* 0x000fe20003f06100 */
[----:B------:R-:W-:-:S05]  /*1a80*/  IMAD.WIDE R14, R15, 0x4, R8 ;  /* 0x000000040f0e7825 */ /* 0x000fca00078e0208 */
[----:B------:R1:W-:Y:S07]  /*1a90*/  @!P1 STG.E.128 desc[UR6][R14.64], R4 ;  /* 0x000000040e009986 */ /* 0x0003ee000c101d06 */
[----:B------:R-:W-:Y:S05]  /*1aa0*/  @!P0 BRA `(.L_x_1) ;  /* 0xfffffffc00688947 */ /* 0x000fea000383ffff */
[----:B------:R-:W-:Y:S05]  /*1ab0*/  EXIT ;  /* 0x000000000000794d */ /* 0x000fea0003800000 */
.L_x_2:
[----:B------:R-:W-:-:S00]  /*1ac0*/  BRA `(.L_x_2) ;  /* 0xfffffffc00fc7947 */ /* 0x000fc0000383ffff */
[----:B------:R-:W-:-:S00]  /*1ad0*/  NOP ;  /* 0x0000000000007918 */ /* 0x000fc00000000000 */
        /* <DEDUP_REMOVED lines=10> */
.L_x_3:


//--------------------- .nv.global.init           --------------------------
	.section	.nv.global.init,"aw",@progbits
.nv.global.init:
	.type		_$_str,@object
	.size		_$_str,(_$_str_$_2 - _$_str)
_$_str:
        /*0000*/ 	.byte	0x5f, 0x5f, 0x43, 0x55, 0x44, 0x41, 0x5f, 0x46, 0x54, 0x5a, 0x00
	.type		_$_str_$_2,@object
	.size		_$_str_$_2,(.L_1 - _$_str_$_2)
_$_str_$_2:
        /*000b*/ 	.byte	0x5f, 0x5f, 0x43, 0x55, 0x44, 0x41, 0x5f, 0x50, 0x52, 0x45, 0x43, 0x5f, 0x53, 0x51, 0x52, 0x54
        /*001b*/ 	.byte	0x00
.L_1:


//--------------------- .nv.shared.triton_red_fused_add_div_sqrt_sub_var_mean_46 --------------------------
	.section	.nv.shared.triton_red_fused_add_div_sqrt_sub_var_mean_46,"aw",@nobits
	.sectionflags	@""
	.align	16
	.zero		1024


//--------------------- .nv.constant0.triton_red_fused_add_div_sqrt_sub_var_mean_46 --------------------------
	.section	.nv.constant0.triton_red_fused_add_div_sqrt_sub_var_mean_46,"a",@progbits
	.sectionflags	@""
	.align	4
.nv.constant0.triton_red_fused_add_div_sqrt_sub_var_mean_46:
	.zero		560
